//
// Generated by NVIDIA NVVM Compiler
//
// Compiler Build ID: CL-36424714
// Cuda compilation tools, release 13.0, V13.0.88
// Based on NVVM 20.0.0
//

.version 9.0
.target sm_100
.address_size 64

	// .globl	_Z12helloFromGpuv
.extern .func  (.param .b32 func_retval0) vprintf
(
	.param .b64 vprintf_param_0,
	.param .b64 vprintf_param_1
)
;
.global .align 1 .b8 $str[23] = {104, 101, 108, 108, 111, 32, 119, 111, 114, 108, 100, 32, 102, 114, 111, 109, 32, 71, 80, 85, 33, 10};

.visible .entry _Z12helloFromGpuv()
{
	.reg .b32 	%r<3>;
	.reg .b64 	%rd<3>;

	mov.u64 	%rd1, $str;
	cvta.global.u64 	%rd2, %rd1;
	{ // callseq 0, 0
	.param .b64 param0;
	st.param.b64 	[param0], %rd2;
	.param .b64 param1;
	st.param.b64 	[param1], 0;
	.param .b32 retval0;
	call.uni (retval0), 
	vprintf, 
	(
	param0, 
	param1
	);
	ld.param.b32 	%r1, [retval0];
	} // callseq 0
	ret;

}


// ===== COMPILED SASS (sm_100) =====

	.target	sm_100

	.elftype	@"ET_EXEC"


//--------------------- .note.nv.tkinfo           --------------------------
	.section	.note.nv.tkinfo,"",@"SHT_NOTE"
	.sectionflags	@"SHF_NOTE_NV_TKINFO"
	.tkinfo
        /*0018*/ 	.word	0x00000002
        /*0030*/ 	.string	""
        /*0030*/ 	.string	"ptxas"
        /*0030*/ 	.string	"Cuda compilation tools, release 13.0, V13.0.88"
        /*0030*/ 	.string	"Build cuda_13.0.r13.0/compiler.36424714_0"
        /*0030*/ 	.string	"-arch sm_100 -m 64 "



//--------------------- .note.nv.cuinfo           --------------------------
	.section	.note.nv.cuinfo,"",@"SHT_NOTE"
	.sectionflags	@"SHF_NOTE_NV_CUINFO"
        /*0018*/ 	.short	0x0002
        /*001a*/ 	.short	0x0064
        /*001c*/ 	.short	0x0082
	.zero		2


//--------------------- .nv.info                  --------------------------
	.section	.nv.info,"",@"SHT_CUDA_INFO"
	.align	4


	//----- nvinfo : EIATTR_REGCOUNT
	.align		4
        /*0000*/ 	.byte	0x04, 0x2f
        /*0002*/ 	.short	(.L_2 - .L_1)
	.align		4
.L_1:
        /*0004*/ 	.word	index@(_Z12helloFromGpuv)
        /*0008*/ 	.word	0x00000018


	//----- nvinfo : EIATTR_FRAME_SIZE
	.align		4
.L_2:
        /*000c*/ 	.byte	0x04, 0x11
        /*000e*/ 	.short	(.L_4 - .L_3)
	.align		4
.L_3:
        /*0010*/ 	.word	index@(_Z12helloFromGpuv)
        /*0014*/ 	.word	0x00000000


	//----- nvinfo : EIATTR_MIN_STACK_SIZE
	.align		4
.L_4:
        /*0018*/ 	.byte	0x04, 0x12
        /*001a*/ 	.short	(.L_6 - .L_5)
	.align		4
.L_5:
        /*001c*/ 	.word	index@(_Z12helloFromGpuv)
        /*0020*/ 	.word	0x00000000
.L_6:


//--------------------- .nv.compat                --------------------------
	.section	.nv.compat,"",@"SHT_CUDA_COMPAT_INFO"
	.align	4
        /*0000*/ 	.byte	0x02, 0x09, 0x00, 0x00, 0x02, 0x02, 0x01, 0x00, 0x02, 0x05, 0x05, 0x00, 0x03, 0x07, 0x01, 0x01
        /*0010*/ 	.byte	0x02, 0x03, 0x00, 0x00, 0x02, 0x06, 0x01, 0x00, 0x04, 0x0b, 0x08, 0x00, 0x09, 0x00, 0x00, 0x00
        /*0020*/ 	.byte	0x00, 0x00, 0x00, 0x00


//--------------------- .nv.info._Z12helloFromGpuv --------------------------
	.section	.nv.info._Z12helloFromGpuv,"",@"SHT_CUDA_INFO"
	.sectionflags	@""
	.align	4


	//----- nvinfo : EIATTR_CUDA_API_VERSION
	.align		4
        /*0000*/ 	.byte	0x04, 0x37
        /*0002*/ 	.short	(.L_8 - .L_7)
.L_7:
        /*0004*/ 	.word	0x00000082


	//----- nvinfo : EIATTR_SPARSE_MMA_MASK
	.align		4
.L_8:
        /*0008*/ 	.byte	0x03, 0x50
        /*000a*/ 	.short	0x0000


	//----- nvinfo : EIATTR_MAXREG_COUNT
	.align		4
        /*000c*/ 	.byte	0x03, 0x1b
        /*000e*/ 	.short	0x00ff


	//----- nvinfo : EIATTR_EXTERNS
	.align		4
        /*0010*/ 	.byte	0x04, 0x0f
        /*0012*/ 	.short	(.L_10 - .L_9)


	//   ....[0]....
	.align		4
.L_9:
        /*0014*/ 	.word	index@(vprintf)


	//----- nvinfo : EIATTR_MERCURY_ISA_VERSION
	.align		4
.L_10:
        /*0018*/ 	.byte	0x03, 0x5f
        /*001a*/ 	.short	0x0101


	//----- nvinfo : EIATTR_VRC_CTA_INIT_COUNT
	.align		4
        /*001c*/ 	.byte	0x02, 0x4a
	.zero		1
	.zero		1


	//----- nvinfo : EIATTR_SYSCALL_OFFSETS
	.align		4
        /*0020*/ 	.byte	0x04, 0x46
        /*0022*/ 	.short	(.L_12 - .L_11)


	//   ....[0]....
.L_11:
        /*0024*/ 	.word	0x00000080


	//----- nvinfo : EIATTR_EXIT_INSTR_OFFSETS
	.align		4
.L_12:
        /*0028*/ 	.byte	0x04, 0x1c
        /*002a*/ 	.short	(.L_14 - .L_13)


	//   ....[0]....
.L_13:
        /*002c*/ 	.word	0x00000090


	//----- nvinfo : EIATTR_SW_WAR
	.align		4
.L_14:
        /*0030*/ 	.byte	0x04, 0x36
        /*0032*/ 	.short	(.L_16 - .L_15)
.L_15:
        /*0034*/ 	.word	0x00000008
.L_16:


//--------------------- .nv.callgraph             --------------------------
	.section	.nv.callgraph,"",@"SHT_CUDA_CALLGRAPH"
	.align	4
	.sectionentsize	8
	.align		4
        /*0000*/ 	.word	0x00000000
	.align		4
        /*0004*/ 	.word	0xffffffff
	.align		4
        /*0008*/ 	.word	index@(_Z12helloFromGpuv)
	.align		4
        /*000c*/ 	.word	index@(vprintf)
	.align		4
        /*0010*/ 	.word	0x00000000
	.align		4
        /*0014*/ 	.word	0xfffffffe
	.align		4
        /*0018*/ 	.word	0x00000000
	.align		4
        /*001c*/ 	.word	0xfffffffd
	.align		4
        /*0020*/ 	.word	0x00000000
	.align		4
        /*0024*/ 	.word	0xfffffffc


//--------------------- .nv.constant4             --------------------------
	.section	.nv.constant4,"a",@progbits
	.align	8
	.align		8
.nv.constant4:
        /*0000*/ 	.dword	vprintf
	.align		8
        /*0008*/ 	.dword	$str


//--------------------- .text._Z12helloFromGpuv   --------------------------
	.section	.text._Z12helloFromGpuv,"ax",@progbits
	.align	128
        .global         _Z12helloFromGpuv
        .type           _Z12helloFromGpuv,@function
        .size           _Z12helloFromGpuv,(.L_x_2 - _Z12helloFromGpuv)
        .other          _Z12helloFromGpuv,@"STO_CUDA_ENTRY STV_DEFAULT"
_Z12helloFromGpuv:
.text._Z12helloFromGpuv:
[----:B------:R-:W0:Y:S01]  /*0000*/  LDC R1, c[0x0][0x37c] ;  /* 0x0000df00ff017b82 */ /* 0x000e220000000800 */
[----:B------:R-:W-:Y:S01]  /*0010*/  MOV R0, 0x0 ;  /* 0x0000000000007802 */ /* 0x000fe20000000f00 */
[----:B------:R-:W1:Y:S01]  /*0020*/  LDCU.64 UR4, c[0x4][0x8] ;  /* 0x01000100ff0477ac */ /* 0x000e620008000a00 */
[----:B------:R-:W-:-:S05]  /*0030*/  CS2R R6, SRZ ;  /* 0x0000000000067805 */ /* 0x000fca000001ff00 */
[----:B------:R2:W3:Y:S01]  /*0040*/  LDC.64 R2, c[0x4][R0] ;  /* 0x0100000000027b82 */ /* 0x0004e20000000a00 */
[----:B-1----:R-:W-:Y:S02]  /*0050*/  IMAD.U32 R4, RZ, RZ, UR4 ;  /* 0x00000004ff047e24 */ /* 0x002fe4000f8e00ff */
[----:B--2---:R-:W-:-:S07]  /*0060*/  IMAD.U32 R5, RZ, RZ, UR5 ;  /* 0x00000005ff057e24 */ /* 0x004fce000f8e00ff */
[----:B------:R-:W-:-:S07]  /*0070*/  LEPC R20, `(.L_x_0) ;  /* 0x000000001014794e */ /* 0x000fce0000000000 */
[----:B0--3--:R-:W-:Y:S05]  /*0080*/  CALL.ABS.NOINC R2 ;  /* 0x0000000002007343 */ /* 0x009fea0003c00000 */
.L_x_0:
[----:B------:R-:W-:Y:S05]  /*0090*/  EXIT ;  /* 0x000000000000794d */ /* 0x000fea0003800000 */
.L_x_1:
[----:B------:R-:W-:-:S00]  /*00a0*/  BRA `(.L_x_1) ;  /* 0xfffffffc00fc7947 */ /* 0x000fc0000383ffff */
[----:B------:R-:W-:-:S00]  /*00b0*/  NOP ;  /* 0x0000000000007918 */ /* 0x000fc00000000000 */
        /* <DEDUP_REMOVED lines=12> */
.L_x_2:


//--------------------- .nv.global.init           --------------------------
	.section	.nv.global.init,"aw",@progbits
.nv.global.init:
	.type		$str,@object
	.size		$str,(.L_0 - $str)
$str:
        /*0000*/ 	.byte	0x68, 0x65, 0x6c, 0x6c, 0x6f, 0x20, 0x77, 0x6f, 0x72, 0x6c, 0x64, 0x20, 0x66, 0x72, 0x6f, 0x6d
        /*0010*/ 	.byte	0x20, 0x47, 0x50, 0x55, 0x21, 0x0a, 0x00
.L_0:


//--------------------- .nv.shared.reserved.0     --------------------------
	.section	.nv.shared.reserved.0,"aw",@nobits
	.weak		__nv_reservedSMEM_offset_0_alias
	.size		__nv_reservedSMEM_offset_0_alias, 0, 64
	.other		__nv_reservedSMEM_offset_0_alias,@"STO_CUDA_RESERVED_SHARED STV_DEFAULT"
__nv_reservedSMEM_offset_0_alias:
	.zero		0
	.zero		64


//--------------------- .nv.constant0._Z12helloFromGpuv --------------------------
	.section	.nv.constant0._Z12helloFromGpuv,"a",@progbits
	.sectionflags	@""
	.align	4
.nv.constant0._Z12helloFromGpuv:
	.zero		896


//--------------------- SYMBOLS --------------------------

	.type		.nv.reservedSmem.offset0,@object
	.size		.nv.reservedSmem.offset0,0x4
	.type		vprintf,@function
